	.headerflags	@"EF_CUDA_TEXMODE_UNIFIED EF_CUDA_64BIT_ADDRESS EF_CUDA_ACCELERATORS EF_CUDA_SM90 EF_CUDA_VIRTUAL_SM(EF_CUDA_SM90)"
	.elftype	@"ET_EXEC"


//--------------------- .nv.info                  --------------------------
	.section	.nv.info,"",@"SHT_CUDA_INFO"
	.align	4


	//----- nvinfo : EIATTR_REGCOUNT
	.align		4
        /*0000*/ 	.byte	0x04, 0x2f
        /*0002*/ 	.short	(.L_3 - .L_2)
	.align		4
.L_2:
        /*0004*/ 	.word	index@(triton_poi_fused__native_batch_norm_legit_no_training_6)
        /*0008*/ 	.word	0x0000001a


	//----- nvinfo : EIATTR_MIN_STACK_SIZE
	.align		4
.L_3:
        /*000c*/ 	.byte	0x04, 0x12
        /*000e*/ 	.short	(.L_5 - .L_4)
	.align		4
.L_4:
        /*0010*/ 	.word	index@(triton_poi_fused__native_batch_norm_legit_no_training_6)
        /*0014*/ 	.word	0x00000000


	//----- nvinfo : EIATTR_FRAME_SIZE
	.align		4
.L_5:
        /*0018*/ 	.byte	0x04, 0x11
        /*001a*/ 	.short	(.L_7 - .L_6)
	.align		4
.L_6:
        /*001c*/ 	.word	index@(triton_poi_fused__native_batch_norm_legit_no_training_6)
        /*0020*/ 	.word	0x00000000


	//----- nvinfo : EIATTR_MIN_STACK_SIZE
	.align		4
.L_7:
        /*0024*/ 	.byte	0x04, 0x12
        /*0026*/ 	.short	(.L_9 - .L_8)
	.align		4
.L_8:
        /*0028*/ 	.word	index@(triton_poi_fused__native_batch_norm_legit_no_training_6)
        /*002c*/ 	.word	0x00000000
.L_9:


//--------------------- .nv.info.triton_poi_fused__native_batch_norm_legit_no_training_6 --------------------------
	.section	.nv.info.triton_poi_fused__native_batch_norm_legit_no_training_6,"",@"SHT_CUDA_INFO"
	.sectionflags	@""
	.align	4


	//----- nvinfo : EIATTR_CUDA_API_VERSION
	.align		4
        /*0000*/ 	.byte	0x04, 0x37
        /*0002*/ 	.short	(.L_11 - .L_10)
.L_10:
        /*0004*/ 	.word	0x0000007c


	//----- nvinfo : EIATTR_KPARAM_INFO
	.align		4
.L_11:
        /*0008*/ 	.byte	0x04, 0x17
        /*000a*/ 	.short	(.L_13 - .L_12)
.L_12:
        /*000c*/ 	.word	0x00000000
        /*0010*/ 	.short	0x0007
        /*0012*/ 	.short	0x0034
        /*0014*/ 	.byte	0x00, 0xf0, 0x11, 0x00


	//----- nvinfo : EIATTR_KPARAM_INFO
	.align		4
.L_13:
        /*0018*/ 	.byte	0x04, 0x17
        /*001a*/ 	.short	(.L_15 - .L_14)
.L_14:
        /*001c*/ 	.word	0x00000000
        /*0020*/ 	.short	0x0006
        /*0022*/ 	.short	0x0030
        /*0024*/ 	.byte	0x00, 0xf0, 0x11, 0x00


	//----- nvinfo : EIATTR_KPARAM_INFO
	.align		4
.L_15:
        /*0028*/ 	.byte	0x04, 0x17
        /*002a*/ 	.short	(.L_17 - .L_16)
.L_16:
        /*002c*/ 	.word	0x00000000
        /*0030*/ 	.short	0x0005
        /*0032*/ 	.short	0x0028
        /*0034*/ 	.byte	0x00, 0xf4, 0x21, 0x00


	//----- nvinfo : EIATTR_KPARAM_INFO
	.align		4
.L_17:
        /*0038*/ 	.byte	0x04, 0x17
        /*003a*/ 	.short	(.L_19 - .L_18)
.L_18:
        /*003c*/ 	.word	0x00000000
        /*0040*/ 	.short	0x0004
        /*0042*/ 	.short	0x0020
        /*0044*/ 	.byte	0x00, 0xf4, 0x21, 0x00


	//----- nvinfo : EIATTR_KPARAM_INFO
	.align		4
.L_19:
        /*0048*/ 	.byte	0x04, 0x17
        /*004a*/ 	.short	(.L_21 - .L_20)
.L_20:
        /*004c*/ 	.word	0x00000000
        /*0050*/ 	.short	0x0003
        /*0052*/ 	.short	0x0018
        /*0054*/ 	.byte	0x00, 0xf4, 0x21, 0x00


	//----- nvinfo : EIATTR_KPARAM_INFO
	.align		4
.L_21:
        /*0058*/ 	.byte	0x04, 0x17
        /*005a*/ 	.short	(.L_23 - .L_22)
.L_22:
        /*005c*/ 	.word	0x00000000
        /*0060*/ 	.short	0x0002
        /*0062*/ 	.short	0x0010
        /*0064*/ 	.byte	0x00, 0xf4, 0x21, 0x00


	//----- nvinfo : EIATTR_KPARAM_INFO
	.align		4
.L_23:
        /*0068*/ 	.byte	0x04, 0x17
        /*006a*/ 	.short	(.L_25 - .L_24)
.L_24:
        /*006c*/ 	.word	0x00000000
        /*0070*/ 	.short	0x0001
        /*0072*/ 	.short	0x0008
        /*0074*/ 	.byte	0x00, 0xf4, 0x21, 0x00


	//----- nvinfo : EIATTR_KPARAM_INFO
	.align		4
.L_25:
        /*0078*/ 	.byte	0x04, 0x17
        /*007a*/ 	.short	(.L_27 - .L_26)
.L_26:
        /*007c*/ 	.word	0x00000000
        /*0080*/ 	.short	0x0000
        /*0082*/ 	.short	0x0000
        /*0084*/ 	.byte	0x00, 0xf4, 0x21, 0x00


	//----- nvinfo : EIATTR_SPARSE_MMA_MASK
	.align		4
.L_27:
        /*0088*/ 	.byte	0x03, 0x50
        /*008a*/ 	.short	0x0000


	//----- nvinfo : EIATTR_MAXREG_COUNT
	.align		4
        /*008c*/ 	.byte	0x03, 0x1b
        /*008e*/ 	.short	0x00ff


	//----- nvinfo : EIATTR_EXIT_INSTR_OFFSETS
	.align		4
        /*0090*/ 	.byte	0x04, 0x1c
        /*0092*/ 	.short	(.L_29 - .L_28)


	//   ....[0]....
.L_28:
        /*0094*/ 	.word	0x000005e0


	//   ....[1]....
        /*0098*/ 	.word	0x00000650


	//----- nvinfo : EIATTR_REQNTID
	.align		4
.L_29:
        /*009c*/ 	.byte	0x04, 0x10
        /*009e*/ 	.short	(.L_31 - .L_30)
.L_30:
        /*00a0*/ 	.word	0x00000080
        /*00a4*/ 	.word	0x00000001
        /*00a8*/ 	.word	0x00000001


	//----- nvinfo : EIATTR_CBANK_PARAM_SIZE
	.align		4
.L_31:
        /*00ac*/ 	.byte	0x03, 0x19
        /*00ae*/ 	.short	0x0038


	//----- nvinfo : EIATTR_PARAM_CBANK
	.align		4
        /*00b0*/ 	.byte	0x04, 0x0a
        /*00b2*/ 	.short	(.L_33 - .L_32)
	.align		4
.L_32:
        /*00b4*/ 	.word	index@(.nv.constant0.triton_poi_fused__native_batch_norm_legit_no_training_6)
        /*00b8*/ 	.short	0x0210
        /*00ba*/ 	.short	0x0038


	//----- nvinfo : EIATTR_SW_WAR
	.align		4
.L_33:
        /*00bc*/ 	.byte	0x04, 0x36
        /*00be*/ 	.short	(.L_35 - .L_34)
.L_34:
        /*00c0*/ 	.word	0x00000008
.L_35:


//--------------------- .nv.callgraph             --------------------------
	.section	.nv.callgraph,"",@"SHT_CUDA_CALLGRAPH"
	.align	4
	.sectionentsize	8
	.align		4
        /*0000*/ 	.word	0x00000000
	.align		4
        /*0004*/ 	.word	0xffffffff
	.align		4
        /*0008*/ 	.word	0x00000000
	.align		4
        /*000c*/ 	.word	0xfffffffe
	.align		4
        /*0010*/ 	.word	0x00000000
	.align		4
        /*0014*/ 	.word	0xfffffffd
	.align		4
        /*0018*/ 	.word	0x00000000
	.align		4
        /*001c*/ 	.word	0xfffffffc


//--------------------- .nv.constant4             --------------------------
	.section	.nv.constant4,"a",@progbits
	.align	8
	.align		8
.nv.constant4:
        /*0000*/ 	.dword	_$_str
	.align		8
        /*0008*/ 	.dword	_$_str_$_2


//--------------------- .text.triton_poi_fused__native_batch_norm_legit_no_training_6 --------------------------
	.section	.text.triton_poi_fused__native_batch_norm_legit_no_training_6,"ax",@progbits
	.sectionflags	@"SHF_BARRIERS=1"
	.align	128
        .global         triton_poi_fused__native_batch_norm_legit_no_training_6
        .type           triton_poi_fused__native_batch_norm_legit_no_training_6,@function
        .size           triton_poi_fused__native_batch_norm_legit_no_training_6,(.L_x_1 - triton_poi_fused__native_batch_norm_legit_no_training_6)
        .other          triton_poi_fused__native_batch_norm_legit_no_training_6,@"STO_CUDA_ENTRY STV_DEFAULT"
triton_poi_fused__native_batch_norm_legit_no_training_6:
.text.triton_poi_fused__native_batch_norm_legit_no_training_6:
[----:B------:R-:W0:Y:S01]  /*0000*/  LDC R1, c[0x0][0x28] ;  /* 0x00000a00ff017b82 */ /* 0x000e220000000800 */
[----:B------:R-:W1:Y:S07]  /*0010*/  S2R R0, SR_TID.X ;  /* 0x0000000000007919 */ /* 0x000e6e0000002100 */
[----:B------:R-:W2:Y:S01]  /*0020*/  S2UR UR4, SR_CTAID.Y ;  /* 0x00000000000479c3 */ /* 0x000ea20000002600 */
[----:B------:R-:W-:Y:S01]  /*0030*/  ULDC.64 UR8, c[0x0][0x208] ;  /* 0x0000820000087ab9 */ /* 0x000fe20000000a00 */
[----:B------:R-:W3:Y:S06]  /*0040*/  S2R R12, SR_CTAID.X ;  /* 0x00000000000c7919 */ /* 0x000eec0000002500 */
[----:B------:R-:W4:Y:S08]  /*0050*/  LDC.64 R6, c[0x0][0x220] ;  /* 0x00008800ff067b82 */ /* 0x000f300000000a00 */
[----:B------:R-:W5:Y:S01]  /*0060*/  LDC.64 R4, c[0x0][0x210] ;  /* 0x00008400ff047b82 */ /* 0x000f620000000a00 */
[----:B--2---:R-:W-:-:S07]  /*0070*/  USHF.L.U32 UR4, UR4, 0x2, URZ ;  /* 0x0000000204047899 */ /* 0x004fce000800063f */
[----:B------:R-:W2:Y:S01]  /*0080*/  LDC.64 R14, c[0x0][0x218] ;  /* 0x00008600ff0e7b82 */ /* 0x000ea20000000a00 */
[----:B-1----:R-:W-:-:S04]  /*0090*/  LOP3.LUT R8, R0, 0x1, RZ, 0xc0, !PT ;  /* 0x0000000100087812 */ /* 0x002fc800078ec0ff */
[----:B------:R-:W-:-:S04]  /*00a0*/  LEA R10, R8, UR4, 0x1 ;  /* 0x00000004080a7c11 */ /* 0x000fc8000f8e08ff */
[----:B------:R-:W-:Y:S02]  /*00b0*/  SHF.R.S32.HI R3, RZ, 0x1f, R10 ;  /* 0x0000001fff037819 */ /* 0x000fe4000001140a */
[----:B------:R-:W-:Y:S02]  /*00c0*/  ISETP.GE.AND P1, PT, R10, 0x200, PT ;  /* 0x000002000a00780c */ /* 0x000fe40003f26270 */
[----:B------:R-:W-:Y:S02]  /*00d0*/  LEA.HI R11, R3, R10, RZ, 0x7 ;  /* 0x0000000a030b7211 */ /* 0x000fe400078f38ff */
[----:B------:R-:W-:Y:S02]  /*00e0*/  CS2R R2, SRZ ;  /* 0x0000000000027805 */ /* 0x000fe4000001ff00 */
[----:B------:R-:W-:-:S05]  /*00f0*/  LOP3.LUT R13, R11, 0xffffff80, RZ, 0xc0, !PT ;  /* 0xffffff800b0d7812 */ /* 0x000fca00078ec0ff */
[----:B------:R-:W-:-:S04]  /*0100*/  IMAD.IADD R13, R10, 0x1, -R13 ;  /* 0x000000010a0d7824 */ /* 0x000fc800078e0a0d */
[----:B----4-:R-:W-:-:S05]  /*0110*/  IMAD.WIDE R6, R13, 0x4, R6 ;  /* 0x000000040d067825 */ /* 0x010fca00078e0206 */
[----:B------:R1:W4:Y:S01]  /*0120*/  @!P1 LDG.E.EL.64 R2, desc[UR8][R6.64] ;  /* 0x0000000806029981 */ /* 0x000322000c2e1b00 */
[----:B------:R-:W-:Y:S01]  /*0130*/  SHF.R.U32.HI R9, RZ, 0x1, R0 ;  /* 0x00000001ff097819 */ /* 0x000fe20000011600 */
[----:B---3--:R-:W-:Y:S02]  /*0140*/  IMAD.SHL.U32 R12, R12, 0x40, RZ ;  /* 0x000000400c0c7824 */ /* 0x008fe400078e00ff */
[----:B------:R-:W-:Y:S01]  /*0150*/  IMAD.SHL.U32 R11, R11, 0x40, RZ ;  /* 0x000000400b0b7824 */ /* 0x000fe200078e00ff */
[----:B------:R-:W-:Y:S01]  /*0160*/  SGXT.U32 R9, R9, 0x6 ;  /* 0x000000060909781a */ /* 0x000fe20000000000 */
[----:B--2---:R-:W-:-:S03]  /*0170*/  IMAD.WIDE R20, R13, 0x4, R14 ;  /* 0x000000040d147825 */ /* 0x004fc600078e020e */
[----:B------:R-:W-:Y:S02]  /*0180*/  LOP3.LUT R16, R12, R9, RZ, 0xfc, !PT ;  /* 0x000000090c107212 */ /* 0x000fe400078efcff */
[----:B-1----:R-:W-:Y:S02]  /*0190*/  CS2R R6, SRZ ;  /* 0x0000000000067805 */ /* 0x002fe4000001ff00 */
[----:B------:R-:W-:Y:S02]  /*01a0*/  LOP3.LUT R18, R11, 0xffffe000, RZ, 0xc0, !PT ;  /* 0xffffe0000b127812 */ /* 0x000fe400078ec0ff */
[C---:B------:R-:W-:Y:S01]  /*01b0*/  ISETP.GE.AND P0, PT, R16.reuse, 0x40, PT ;  /* 0x000000401000780c */ /* 0x040fe20003f06270 */
[----:B------:R-:W-:Y:S02]  /*01c0*/  IMAD R11, R16, 0x80, R13 ;  /* 0x00000080100b7824 */ /* 0x000fe400078e020d */
[----:B------:R-:W1:Y:S01]  /*01d0*/  LDC.64 R16, c[0x0][0x228] ;  /* 0x00008a00ff107b82 */ /* 0x000e620000000a00 */
[----:B------:R-:W-:Y:S01]  /*01e0*/  ISETP.LT.AND P0, PT, R10, 0x200, !P0 ;  /* 0x000002000a00780c */ /* 0x000fe20004701270 */
[----:B------:R-:W-:Y:S01]  /*01f0*/  IMAD.IADD R19, R11, 0x1, R18 ;  /* 0x000000010b137824 */ /* 0x000fe200078e0212 */
[----:B------:R-:W2:Y:S03]  /*0200*/  @!P1 LDG.E.EL.64 R6, desc[UR8][R20.64] ;  /* 0x0000000814069981 */ /* 0x000ea6000c2e1b00 */
[----:B-----5:R-:W-:Y:S01]  /*0210*/  IMAD.WIDE R18, R19, 0x4, R4 ;  /* 0x0000000413127825 */ /* 0x020fe200078e0204 */
[----:B------:R-:W-:Y:S01]  /*0220*/  CS2R R4, SRZ ;  /* 0x0000000000047805 */ /* 0x000fe2000001ff00 */
[----:B------:R-:W3:Y:S01]  /*0230*/  LDC.64 R10, c[0x0][0x230] ;  /* 0x00008c00ff0a7b82 */ /* 0x000ee20000000a00 */
[----:B------:R-:W-:-:S05]  /*0240*/  CS2R R14, SRZ ;  /* 0x00000000000e7805 */ /* 0x000fca000001ff00 */
[----:B------:R-:W2:Y:S01]  /*0250*/  @P0 LDG.E.EL.64 R4, desc[UR8][R18.64] ;  /* 0x0000000812040981 */ /* 0x000ea2000c2e1b00 */
[----:B-1----:R-:W-:-:S04]  /*0260*/  IMAD.WIDE R16, R13, 0x4, R16 ;  /* 0x000000040d107825 */ /* 0x002fc800078e0210 */
[----:B---3--:R-:W-:Y:S01]  /*0270*/  IMAD.WIDE R22, R13, 0x4, R10 ;  /* 0x000000040d167825 */ /* 0x008fe200078e020a */
[----:B------:R-:W-:-:S04]  /*0280*/  CS2R R10, SRZ ;  /* 0x00000000000a7805 */ /* 0x000fc8000001ff00 */
[----:B------:R-:W3:Y:S04]  /*0290*/  @!P1 LDG.E.EL.64 R14, desc[UR8][R22.64] ;  /* 0x00000008160e9981 */ /* 0x000ee8000c2e1b00 */
[----:B------:R1:W3:Y:S01]  /*02a0*/  @!P1 LDG.E.EL.64 R10, desc[UR8][R16.64] ;  /* 0x00000008100a9981 */ /* 0x0002e2000c2e1b00 */
[----:B------:R-:W5:Y:S01]  /*02b0*/  S2UR UR6, SR_CgaCtaId ;  /* 0x00000000000679c3 */ /* 0x000f620000008800 */
[----:B-1----:R-:W-:Y:S01]  /*02c0*/  IMAD.MOV.U32 R16, RZ, RZ, 0x3e800000 ;  /* 0x3e800000ff107424 */ /* 0x002fe200078e00ff */
[----:B------:R-:W-:Y:S02]  /*02d0*/  UMOV UR5, 0x400 ;  /* 0x0000040000057882 */ /* 0x000fe40000000000 */
[----:B0----5:R-:W-:Y:S01]  /*02e0*/  UPRMT UR5, UR6, 0x654, UR5 ;  /* 0x0000065406057896 */ /* 0x021fe20008000005 */
[----:B----4-:R-:W-:Y:S01]  /*02f0*/  FADD R2, R2, 9.9999997473787516356e-06 ;  /* 0x3727c5ac02027421 */ /* 0x010fe20000000000 */
[----:B------:R-:W-:-:S03]  /*0300*/  FADD R3, R3, 9.9999997473787516356e-06 ;  /* 0x3727c5ac03037421 */ /* 0x000fc60000000000 */
[----:B------:R-:W0:Y:S08]  /*0310*/  MUFU.SQRT R13, R2 ;  /* 0x00000002000d7308 */ /* 0x000e300000002000 */
[----:B------:R-:W1:Y:S01]  /*0320*/  MUFU.SQRT R18, R3 ;  /* 0x0000000300127308 */ /* 0x000e620000002000 */
[C---:B0-----:R-:W-:Y:S02]  /*0330*/  FSETP.GT.AND P0, PT, R13.reuse, 8.50705917302346158658e+37, PT ;  /* 0x7e8000000d00780b */ /* 0x041fe40003f04000 */
[----:B------:R-:W-:-:S02]  /*0340*/  FSETP.GEU.AND P2, PT, R13, 1.175494350822287508e-38, PT ;  /* 0x008000000d00780b */ /* 0x000fc40003f4e000 */
[C---:B-1----:R-:W-:Y:S02]  /*0350*/  FSETP.GT.AND P1, PT, R18.reuse, 8.50705917302346158658e+37, PT ;  /* 0x7e8000001200780b */ /* 0x042fe40003f24000 */
[----:B------:R-:W-:-:S07]  /*0360*/  FSETP.GEU.AND P3, PT, R18, 1.175494350822287508e-38, PT ;  /* 0x008000001200780b */ /* 0x000fce0003f6e000 */
[----:B------:R-:W-:-:S04]  /*0370*/  @P0 FMUL R13, R13, 0.25 ;  /* 0x3e8000000d0d0820 */ /* 0x000fc80000400000 */
[----:B------:R-:W-:Y:S01]  /*0380*/  @!P2 FMUL R13, R13, 16777216 ;  /* 0x4b8000000d0da820 */ /* 0x000fe20000400000 */
[----:B------:R-:W-:-:S04]  /*0390*/  @P1 FMUL R18, R18, 0.25 ;  /* 0x3e80000012121820 */ /* 0x000fc80000400000 */
[----:B------:R-:W-:Y:S01]  /*03a0*/  @!P3 FMUL R18, R18, 16777216 ;  /* 0x4b8000001212b820 */ /* 0x000fe20000400000 */
[----:B------:R-:W0:Y:S01]  /*03b0*/  MUFU.RCP R13, R13 ;  /* 0x0000000d000d7308 */ /* 0x000e220000001000 */
[----:B------:R-:W-:Y:S01]  /*03c0*/  IMAD.SHL.U32 R3, R0, 0x2, RZ ;  /* 0x0000000200037824 */ /* 0x000fe200078e00ff */
[----:B------:R-:W-:-:S06]  /*03d0*/  FSEL R2, R16, 1, P0 ;  /* 0x3f80000010027808 */ /* 0x000fcc0000000000 */
[----:B------:R-:W1:Y:S01]  /*03e0*/  MUFU.RCP R18, R18 ;  /* 0x0000001200127308 */ /* 0x000e620000001000 */
[----:B------:R-:W-:Y:S02]  /*03f0*/  LOP3.LUT R12, R12, 0x3e, R3, 0xf8, !PT ;  /* 0x0000003e0c0c7812 */ /* 0x000fe400078ef803 */
[----:B------:R-:W-:Y:S01]  /*0400*/  FSEL R3, R16, 1, P1 ;  /* 0x3f80000010037808 */ /* 0x000fe20000800000 */
[----:B------:R-:W-:Y:S01]  /*0410*/  @!P2 FMUL R2, R2, 16777216 ;  /* 0x4b8000000202a820 */ /* 0x000fe20000400000 */
[----:B--2---:R-:W-:Y:S01]  /*0420*/  FADD R4, -R6, R4 ;  /* 0x0000000406047221 */ /* 0x004fe20000000100 */
[C---:B------:R-:W-:Y:S02]  /*0430*/  IMAD.SHL.U32 R6, R8.reuse, 0x80, RZ ;  /* 0x0000008008067824 */ /* 0x040fe400078e00ff */
[----:B------:R-:W-:Y:S01]  /*0440*/  @!P3 FMUL R3, R3, 16777216 ;  /* 0x4b8000000303b820 */ /* 0x000fe20000400000 */
[----:B0-----:R-:W-:Y:S01]  /*0450*/  FMUL R13, R13, R2 ;  /* 0x000000020d0d7220 */ /* 0x001fe20000400000 */
[----:B------:R-:W-:Y:S01]  /*0460*/  FADD R5, -R7, R5 ;  /* 0x0000000507057221 */ /* 0x000fe20000000100 */
[----:B------:R-:W-:-:S02]  /*0470*/  LEA R8, R8, UR5, 0x3 ;  /* 0x0000000508087c11 */ /* 0x000fc4000f8e18ff */
[----:B------:R-:W-:Y:S01]  /*0480*/  LOP3.LUT R9, R6, R9, RZ, 0xfc, !PT ;  /* 0x0000000906097212 */ /* 0x000fe200078efcff */
[----:B-1----:R-:W-:Y:S01]  /*0490*/  FMUL R18, R18, R3 ;  /* 0x0000000312127220 */ /* 0x002fe20000400000 */
[----:B------:R-:W-:Y:S01]  /*04a0*/  LEA.HI R6, R6, UR5, RZ, 0x1c ;  /* 0x0000000506067c11 */ /* 0x000fe2000f8fe0ff */
[----:B------:R-:W-:Y:S02]  /*04b0*/  FMUL R13, R4, R13 ;  /* 0x0000000d040d7220 */ /* 0x000fe40000400000 */
[----:B------:R-:W-:Y:S01]  /*04c0*/  FMUL R18, R5, R18 ;  /* 0x0000001205127220 */ /* 0x000fe20000400000 */
[----:B------:R-:W-:Y:S02]  /*04d0*/  IMAD R3, R9, 0x4, R8 ;  /* 0x0000000409037824 */ /* 0x000fe400078e0208 */
[----:B---3--:R-:W-:Y:S01]  /*04e0*/  FFMA R10, R13, R10, R14 ;  /* 0x0000000a0d0a7223 */ /* 0x008fe2000000000e */
[----:B------:R-:W-:Y:S02]  /*04f0*/  IMAD R6, R9, 0x4, R6 ;  /* 0x0000000409067824 */ /* 0x000fe400078e0206 */
[----:B------:R-:W-:Y:S01]  /*0500*/  FFMA R11, R18, R11, R15 ;  /* 0x0000000b120b7223 */ /* 0x000fe2000000000f */
[----:B------:R-:W-:Y:S01]  /*0510*/  SHF.R.U32.HI R2, RZ, 0x5, R0 ;  /* 0x00000005ff027819 */ /* 0x000fe20000011600 */
[----:B------:R0:W-:Y:S04]  /*0520*/  STS [R3], R10 ;  /* 0x0000000a03007388 */ /* 0x0001e80000000800 */
[----:B------:R0:W-:Y:S01]  /*0530*/  STS [R6+0x104], R11 ;  /* 0x0001040b06007388 */ /* 0x0001e20000000800 */
[----:B------:R-:W-:Y:S01]  /*0540*/  SGXT.U32 R2, R2, 0x2 ;  /* 0x000000020202781a */ /* 0x000fe20000000000 */
[----:B------:R-:W-:Y:S03]  /*0550*/  BAR.SYNC.DEFER_BLOCKING 0x0 ;  /* 0x0000000000007b1d */ /* 0x000fe60000010000 */
[----:B------:R-:W-:-:S02]  /*0560*/  LOP3.LUT R5, R2, UR4, RZ, 0xfc, !PT ;  /* 0x0000000402057c12 */ /* 0x000fc4000f8efcff */
[----:B------:R-:W-:Y:S02]  /*0570*/  ISETP.GE.AND P0, PT, R12, 0x40, PT ;  /* 0x000000400c00780c */ /* 0x000fe40003f06270 */
[----:B------:R-:W-:Y:S02]  /*0580*/  SHF.R.U32.HI R4, RZ, 0x3, R0 ;  /* 0x00000003ff047819 */ /* 0x000fe40000011600 */
[----:B------:R-:W-:Y:S01]  /*0590*/  ISETP.LT.AND P0, PT, R5, 0x200, !P0 ;  /* 0x000002000500780c */ /* 0x000fe20004701270 */
[----:B------:R-:W-:Y:S01]  /*05a0*/  IMAD.SHL.U32 R0, R0, 0x8, RZ ;  /* 0x0000000800007824 */ /* 0x000fe200078e00ff */
[----:B------:R-:W-:-:S04]  /*05b0*/  LOP3.LUT R4, R4, 0xc, RZ, 0xc0, !PT ;  /* 0x0000000c04047812 */ /* 0x000fc800078ec0ff */
[----:B------:R-:W-:-:S04]  /*05c0*/  LOP3.LUT R7, R0, 0x3f8, RZ, 0xc0, !PT ;  /* 0x000003f800077812 */ /* 0x000fc800078ec0ff */
[----:B------:R-:W-:-:S03]  /*05d0*/  IADD3 R4, R7, UR5, R4 ;  /* 0x0000000507047c10 */ /* 0x000fc6000fffe004 */
[----:B0-----:R-:W-:Y:S05]  /*05e0*/  @!P0 EXIT ;  /* 0x000000000000894d */ /* 0x001fea0003800000 */
[----:B------:R-:W-:Y:S01]  /*05f0*/  LDS R6, [R4] ;  /* 0x0000000004067984 */ /* 0x000fe20000000800 */
[----:B------:R-:W0:Y:S01]  /*0600*/  LDC.64 R2, c[0x0][0x238] ;  /* 0x00008e00ff027b82 */ /* 0x000e220000000a00 */
[----:B------:R-:W-:Y:S02]  /*0610*/  IMAD R5, R5, 0x40, R12 ;  /* 0x0000004005057824 */ /* 0x000fe400078e020c */
[----:B------:R-:W1:Y:S02]  /*0620*/  LDS R7, [R4+0x4] ;  /* 0x0000040004077984 */ /* 0x000e640000000800 */
[----:B0-----:R-:W-:-:S05]  /*0630*/  IMAD.WIDE R2, R5, 0x4, R2 ;  /* 0x0000000405027825 */ /* 0x001fca00078e0202 */
[----:B-1----:R-:W-:Y:S01]  /*0640*/  STG.E.64 desc[UR8][R2.64], R6 ;  /* 0x0000000602007986 */ /* 0x002fe2000c101b08 */
[----:B------:R-:W-:Y:S05]  /*0650*/  EXIT ;  /* 0x000000000000794d */ /* 0x000fea0003800000 */
.L_x_0:
[----:B------:R-:W-:-:S00]  /*0660*/  BRA `(.L_x_0) ;  /* 0xfffffffc00fc7947 */ /* 0x000fc0000383ffff */
[----:B------:R-:W-:-:S00]  /*0670*/  NOP ;  /* 0x0000000000007918 */ /* 0x000fc00000000000 */
        /* <DEDUP_REMOVED lines=8> */
.L_x_1:


//--------------------- .nv.global.init           --------------------------
	.section	.nv.global.init,"aw",@progbits
.nv.global.init:
	.type		_$_str,@object
	.size		_$_str,(_$_str_$_2 - _$_str)
_$_str:
        /*0000*/ 	.byte	0x5f, 0x5f, 0x43, 0x55, 0x44, 0x41, 0x5f, 0x46, 0x54, 0x5a, 0x00
	.type		_$_str_$_2,@object
	.size		_$_str_$_2,(.L_1 - _$_str_$_2)
_$_str_$_2:
        /*000b*/ 	.byte	0x5f, 0x5f, 0x43, 0x55, 0x44, 0x41, 0x5f, 0x50, 0x52, 0x45, 0x43, 0x5f, 0x53, 0x51, 0x52, 0x54
        /*001b*/ 	.byte	0x00
.L_1:


//--------------------- .nv.shared.triton_poi_fused__native_batch_norm_legit_no_training_6 --------------------------
	.section	.nv.shared.triton_poi_fused__native_batch_norm_legit_no_training_6,"aw",@nobits
	.sectionflags	@""
	.align	16
	.zero		1024


//--------------------- .nv.constant0.triton_poi_fused__native_batch_norm_legit_no_training_6 --------------------------
	.section	.nv.constant0.triton_poi_fused__native_batch_norm_legit_no_training_6,"a",@progbits
	.sectionflags	@""
	.align	4
.nv.constant0.triton_poi_fused__native_batch_norm_legit_no_training_6:
	.zero		584
